//
// Generated by NVIDIA NVVM Compiler
//
// Compiler Build ID: CL-36424714
// Cuda compilation tools, release 13.0, V13.0.88
// Based on NVVM 20.0.0
//

.version 9.0
.target sm_100
.address_size 64

	// .globl	_Z6whoamiv
.extern .func  (.param .b32 func_retval0) vprintf
(
	.param .b64 vprintf_param_0,
	.param .b64 vprintf_param_1
)
;
.global .align 1 .b8 $str[55] = {37, 48, 52, 100, 32, 124, 32, 66, 108, 111, 99, 107, 40, 37, 100, 32, 37, 100, 32, 37, 100, 41, 32, 61, 32, 37, 51, 100, 32, 124, 32, 84, 104, 114, 101, 97, 100, 40, 37, 100, 32, 37, 100, 32, 37, 100, 41, 32, 61, 32, 37, 51, 100, 10};

.visible .entry _Z6whoamiv()
{
	.local .align 8 .b8 	__local_depot0[40];
	.reg .b64 	%SP;
	.reg .b64 	%SPL;
	.reg .b32 	%r<21>;
	.reg .b64 	%rd<5>;

	mov.u64 	%SPL, __local_depot0;
	cvta.local.u64 	%SP, %SPL;
	add.u64 	%rd1, %SP, 0;
	add.u64 	%rd2, %SPL, 0;
	mov.u32 	%r1, %ctaid.x;
	mov.u32 	%r2, %ctaid.y;
	mov.u32 	%r3, %nctaid.y;
	mov.u32 	%r4, %ctaid.z;
	mov.u32 	%r5, %nctaid.x;
	mad.lo.s32 	%r6, %r4, %r5, %r2;
	mad.lo.s32 	%r7, %r6, %r3, %r1;
	mov.u32 	%r8, %ntid.x;
	mov.u32 	%r9, %ntid.y;
	mov.u32 	%r10, %ntid.z;
	mul.lo.s32 	%r11, %r9, %r8;
	mul.lo.s32 	%r12, %r11, %r10;
	mov.u32 	%r13, %tid.x;
	mov.u32 	%r14, %tid.y;
	mov.u32 	%r15, %tid.z;
	mad.lo.s32 	%r16, %r9, %r15, %r14;
	mad.lo.s32 	%r17, %r16, %r8, %r13;
	mad.lo.s32 	%r18, %r12, %r7, %r17;
	st.local.v2.u32 	[%rd2], {%r18, %r1};
	st.local.v2.u32 	[%rd2+8], {%r2, %r4};
	st.local.v2.u32 	[%rd2+16], {%r7, %r13};
	st.local.v2.u32 	[%rd2+24], {%r14, %r15};
	st.local.u32 	[%rd2+32], %r17;
	mov.u64 	%rd3, $str;
	cvta.global.u64 	%rd4, %rd3;
	{ // callseq 0, 0
	.param .b64 param0;
	st.param.b64 	[param0], %rd4;
	.param .b64 param1;
	st.param.b64 	[param1], %rd1;
	.param .b32 retval0;
	call.uni (retval0), 
	vprintf, 
	(
	param0, 
	param1
	);
	ld.param.b32 	%r19, [retval0];
	} // callseq 0
	ret;

}


// ===== COMPILED SASS (sm_100) =====

	.target	sm_100

	.elftype	@"ET_EXEC"


//--------------------- .note.nv.tkinfo           --------------------------
	.section	.note.nv.tkinfo,"",@"SHT_NOTE"
	.sectionflags	@"SHF_NOTE_NV_TKINFO"
	.tkinfo
        /*0018*/ 	.word	0x00000002
        /*0030*/ 	.string	""
        /*0030*/ 	.string	"ptxas"
        /*0030*/ 	.string	"Cuda compilation tools, release 13.0, V13.0.88"
        /*0030*/ 	.string	"Build cuda_13.0.r13.0/compiler.36424714_0"
        /*0030*/ 	.string	"-arch sm_100 -m 64 "



//--------------------- .note.nv.cuinfo           --------------------------
	.section	.note.nv.cuinfo,"",@"SHT_NOTE"
	.sectionflags	@"SHF_NOTE_NV_CUINFO"
        /*0018*/ 	.short	0x0002
        /*001a*/ 	.short	0x0064
        /*001c*/ 	.short	0x0082
	.zero		2


//--------------------- .nv.info                  --------------------------
	.section	.nv.info,"",@"SHT_CUDA_INFO"
	.align	4


	//----- nvinfo : EIATTR_REGCOUNT
	.align		4
        /*0000*/ 	.byte	0x04, 0x2f
        /*0002*/ 	.short	(.L_2 - .L_1)
	.align		4
.L_1:
        /*0004*/ 	.word	index@(_Z6whoamiv)
        /*0008*/ 	.word	0x00000018


	//----- nvinfo : EIATTR_FRAME_SIZE
	.align		4
.L_2:
        /*000c*/ 	.byte	0x04, 0x11
        /*000e*/ 	.short	(.L_4 - .L_3)
	.align		4
.L_3:
        /*0010*/ 	.word	index@(_Z6whoamiv)
        /*0014*/ 	.word	0x00000028


	//----- nvinfo : EIATTR_MIN_STACK_SIZE
	.align		4
.L_4:
        /*0018*/ 	.byte	0x04, 0x12
        /*001a*/ 	.short	(.L_6 - .L_5)
	.align		4
.L_5:
        /*001c*/ 	.word	index@(_Z6whoamiv)
        /*0020*/ 	.word	0x00000028
.L_6:


//--------------------- .nv.compat                --------------------------
	.section	.nv.compat,"",@"SHT_CUDA_COMPAT_INFO"
	.align	4
        /*0000*/ 	.byte	0x02, 0x09, 0x00, 0x00, 0x02, 0x02, 0x01, 0x00, 0x02, 0x05, 0x05, 0x00, 0x03, 0x07, 0x01, 0x01
        /*0010*/ 	.byte	0x02, 0x03, 0x00, 0x00, 0x02, 0x06, 0x01, 0x00, 0x04, 0x0b, 0x08, 0x00, 0x09, 0x00, 0x00, 0x00
        /*0020*/ 	.byte	0x00, 0x00, 0x00, 0x00


//--------------------- .nv.info._Z6whoamiv       --------------------------
	.section	.nv.info._Z6whoamiv,"",@"SHT_CUDA_INFO"
	.sectionflags	@""
	.align	4


	//----- nvinfo : EIATTR_CUDA_API_VERSION
	.align		4
        /*0000*/ 	.byte	0x04, 0x37
        /*0002*/ 	.short	(.L_8 - .L_7)
.L_7:
        /*0004*/ 	.word	0x00000082


	//----- nvinfo : EIATTR_SPARSE_MMA_MASK
	.align		4
.L_8:
        /*0008*/ 	.byte	0x03, 0x50
        /*000a*/ 	.short	0x0000


	//----- nvinfo : EIATTR_MAXREG_COUNT
	.align		4
        /*000c*/ 	.byte	0x03, 0x1b
        /*000e*/ 	.short	0x00ff


	//----- nvinfo : EIATTR_EXTERNS
	.align		4
        /*0010*/ 	.byte	0x04, 0x0f
        /*0012*/ 	.short	(.L_10 - .L_9)


	//   ....[0]....
	.align		4
.L_9:
        /*0014*/ 	.word	index@(vprintf)


	//----- nvinfo : EIATTR_MERCURY_ISA_VERSION
	.align		4
.L_10:
        /*0018*/ 	.byte	0x03, 0x5f
        /*001a*/ 	.short	0x0101


	//----- nvinfo : EIATTR_VRC_CTA_INIT_COUNT
	.align		4
        /*001c*/ 	.byte	0x02, 0x4a
	.zero		1
	.zero		1


	//----- nvinfo : EIATTR_SYSCALL_OFFSETS
	.align		4
        /*0020*/ 	.byte	0x04, 0x46
        /*0022*/ 	.short	(.L_12 - .L_11)


	//   ....[0]....
.L_11:
        /*0024*/ 	.word	0x00000230


	//----- nvinfo : EIATTR_EXIT_INSTR_OFFSETS
	.align		4
.L_12:
        /*0028*/ 	.byte	0x04, 0x1c
        /*002a*/ 	.short	(.L_14 - .L_13)


	//   ....[0]....
.L_13:
        /*002c*/ 	.word	0x00000240


	//----- nvinfo : EIATTR_SW_WAR
	.align		4
.L_14:
        /*0030*/ 	.byte	0x04, 0x36
        /*0032*/ 	.short	(.L_16 - .L_15)
.L_15:
        /*0034*/ 	.word	0x00000008
.L_16:


//--------------------- .nv.callgraph             --------------------------
	.section	.nv.callgraph,"",@"SHT_CUDA_CALLGRAPH"
	.align	4
	.sectionentsize	8
	.align		4
        /*0000*/ 	.word	0x00000000
	.align		4
        /*0004*/ 	.word	0xffffffff
	.align		4
        /*0008*/ 	.word	index@(_Z6whoamiv)
	.align		4
        /*000c*/ 	.word	index@(vprintf)
	.align		4
        /*0010*/ 	.word	0x00000000
	.align		4
        /*0014*/ 	.word	0xfffffffe
	.align		4
        /*0018*/ 	.word	0x00000000
	.align		4
        /*001c*/ 	.word	0xfffffffd
	.align		4
        /*0020*/ 	.word	0x00000000
	.align		4
        /*0024*/ 	.word	0xfffffffc


//--------------------- .nv.constant4             --------------------------
	.section	.nv.constant4,"a",@progbits
	.align	8
	.align		8
.nv.constant4:
        /*0000*/ 	.dword	vprintf
	.align		8
        /*0008*/ 	.dword	$str


//--------------------- .text._Z6whoamiv          --------------------------
	.section	.text._Z6whoamiv,"ax",@progbits
	.align	128
        .global         _Z6whoamiv
        .type           _Z6whoamiv,@function
        .size           _Z6whoamiv,(.L_x_2 - _Z6whoamiv)
        .other          _Z6whoamiv,@"STO_CUDA_ENTRY STV_DEFAULT"
_Z6whoamiv:
.text._Z6whoamiv:
[----:B------:R-:W0:Y:S01]  /*0000*/  LDC R1, c[0x0][0x37c] ;  /* 0x0000df00ff017b82 */ /* 0x000e220000000800 */
[----:B------:R-:W1:Y:S01]  /*0010*/  S2R R4, SR_CTAID.Y ;  /* 0x0000000000047919 */ /* 0x000e620000002600 */
[----:B------:R-:W2:Y:S01]  /*0020*/  LDCU UR6, c[0x0][0x2fc] ;  /* 0x00005f80ff0677ac */ /* 0x000ea20008000800 */
[----:B------:R-:W-:Y:S01]  /*0030*/  MOV R10, 0x0 ;  /* 0x00000000000a7802 */ /* 0x000fe20000000f00 */
[----:B------:R-:W1:Y:S01]  /*0040*/  S2R R5, SR_CTAID.Z ;  /* 0x0000000000057919 */ /* 0x000e620000002700 */
[----:B------:R-:W3:Y:S01]  /*0050*/  LDCU UR7, c[0x0][0x374] ;  /* 0x00006e80ff0777ac */ /* 0x000ee20008000800 */
[----:B0-----:R-:W-:Y:S01]  /*0060*/  IADD3 R1, PT, PT, R1, -0x28, RZ ;  /* 0xffffffd801017810 */ /* 0x001fe20007ffe0ff */
[----:B------:R-:W0:Y:S01]  /*0070*/  S2R R12, SR_TID.Y ;  /* 0x00000000000c7919 */ /* 0x000e220000002200 */
[----:B------:R-:W1:Y:S01]  /*0080*/  LDCU UR8, c[0x0][0x370] ;  /* 0x00006e00ff0877ac */ /* 0x000e620008000800 */
[----:B------:R-:W4:Y:S01]  /*0090*/  LDC.64 R10, c[0x4][R10] ;  /* 0x010000000a0a7b82 */ /* 0x000f220000000a00 */
[----:B------:R-:W0:Y:S01]  /*00a0*/  S2R R13, SR_TID.Z ;  /* 0x00000000000d7919 */ /* 0x000e220000002300 */
[----:B------:R-:W5:Y:S01]  /*00b0*/  LDCU UR9, c[0x0][0x360] ;  /* 0x00006c00ff0977ac */ /* 0x000f620008000800 */
[----:B------:R-:W3:Y:S01]  /*00c0*/  S2R R9, SR_CTAID.X ;  /* 0x0000000000097919 */ /* 0x000ee20000002500 */
[----:B------:R-:W5:Y:S01]  /*00d0*/  LDCU UR10, c[0x0][0x364] ;  /* 0x00006c80ff0a77ac */ /* 0x000f620008000800 */
[----:B------:R-:W2:Y:S01]  /*00e0*/  S2R R3, SR_TID.X ;  /* 0x0000000000037919 */ /* 0x000ea20000002100 */
[----:B------:R-:W1:Y:S01]  /*00f0*/  LDCU UR5, c[0x0][0x368] ;  /* 0x00006d00ff0577ac */ /* 0x000e620008000800 */
[----:B-----5:R-:W-:Y:S01]  /*0100*/  UIMAD UR4, UR9, UR10, URZ ;  /* 0x0000000a090472a4 */ /* 0x020fe2000f8e02ff */
[----:B-1----:R-:W-:Y:S01]  /*0110*/  IMAD R2, R5, UR8, R4 ;  /* 0x0000000805027c24 */ /* 0x002fe2000f8e0204 */
[----:B------:R1:W-:Y:S02]  /*0120*/  STL.64 [R1+0x8], R4 ;  /* 0x0000080401007387 */ /* 0x0003e40000100a00 */
[----:B------:R-:W-:Y:S01]  /*0130*/  UIMAD UR4, UR4, UR5, URZ ;  /* 0x00000005040472a4 */ /* 0x000fe2000f8e02ff */
[----:B------:R-:W5:Y:S01]  /*0140*/  LDCU UR5, c[0x0][0x2f8] ;  /* 0x00005f00ff0577ac */ /* 0x000f620008000800 */
[----:B0-----:R-:W-:Y:S01]  /*0150*/  IMAD R0, R13, UR10, R12 ;  /* 0x0000000a0d007c24 */ /* 0x001fe2000f8e020c */
[----:B------:R0:W-:Y:S01]  /*0160*/  STL.64 [R1+0x18], R12 ;  /* 0x0000180c01007387 */ /* 0x0001e20000100a00 */
[----:B---3--:R-:W-:-:S02]  /*0170*/  IMAD R2, R2, UR7, R9 ;  /* 0x0000000702027c24 */ /* 0x008fc4000f8e0209 */
[----:B--2---:R-:W-:-:S03]  /*0180*/  IMAD R0, R0, UR9, R3 ;  /* 0x0000000900007c24 */ /* 0x004fc6000f8e0203 */
[----:B------:R0:W-:Y:S01]  /*0190*/  STL.64 [R1+0x10], R2 ;  /* 0x0000100201007387 */ /* 0x0001e20000100a00 */
[----:B------:R-:W1:Y:S01]  /*01a0*/  LDCU.64 UR8, c[0x4][0x8] ;  /* 0x01000100ff0877ac */ /* 0x000e620008000a00 */
[----:B------:R-:W-:Y:S02]  /*01b0*/  IMAD R8, R2, UR4, R0 ;  /* 0x0000000402087c24 */ /* 0x000fe4000f8e0200 */
[----:B------:R0:W-:Y:S01]  /*01c0*/  STL [R1+0x20], R0 ;  /* 0x0000200001007387 */ /* 0x0001e20000100800 */
[----:B-----5:R-:W-:-:S03]  /*01d0*/  IADD3 R6, P0, PT, R1, UR5, RZ ;  /* 0x0000000501067c10 */ /* 0x020fc6000ff1e0ff */
[----:B------:R0:W-:Y:S01]  /*01e0*/  STL.64 [R1], R8 ;  /* 0x0000000801007387 */ /* 0x0001e20000100a00 */
[----:B------:R-:W-:Y:S02]  /*01f0*/  IADD3.X R7, PT, PT, RZ, UR6, RZ, P0, !PT ;  /* 0x00000006ff077c10 */ /* 0x000fe400087fe4ff */
[----:B-1----:R-:W-:Y:S02]  /*0200*/  MOV R4, UR8 ;  /* 0x0000000800047c02 */ /* 0x002fe40008000f00 */
[----:B0---4-:R-:W-:-:S07]  /*0210*/  MOV R5, UR9 ;  /* 0x0000000900057c02 */ /* 0x011fce0008000f00 */
[----:B------:R-:W-:-:S07]  /*0220*/  LEPC R20, `(.L_x_0) ;  /* 0x000000001014794e */ /* 0x000fce0000000000 */
[----:B------:R-:W-:Y:S05]  /*0230*/  CALL.ABS.NOINC R10 ;  /* 0x000000000a007343 */ /* 0x000fea0003c00000 */
.L_x_0:
[----:B------:R-:W-:Y:S05]  /*0240*/  EXIT ;  /* 0x000000000000794d */ /* 0x000fea0003800000 */
.L_x_1:
[----:B------:R-:W-:-:S00]  /*0250*/  BRA `(.L_x_1) ;  /* 0xfffffffc00fc7947 */ /* 0x000fc0000383ffff */
[----:B------:R-:W-:-:S00]  /*0260*/  NOP ;  /* 0x0000000000007918 */ /* 0x000fc00000000000 */
        /* <DEDUP_REMOVED lines=9> */
.L_x_2:


//--------------------- .nv.global.init           --------------------------
	.section	.nv.global.init,"aw",@progbits
.nv.global.init:
	.type		$str,@object
	.size		$str,(.L_0 - $str)
$str:
        /*0000*/ 	.byte	0x25, 0x30, 0x34, 0x64, 0x20, 0x7c, 0x20, 0x42, 0x6c, 0x6f, 0x63, 0x6b, 0x28, 0x25, 0x64, 0x20
        /*0010*/ 	.byte	0x25, 0x64, 0x20, 0x25, 0x64, 0x29, 0x20, 0x3d, 0x20, 0x25, 0x33, 0x64, 0x20, 0x7c, 0x20, 0x54
        /*0020*/ 	.byte	0x68, 0x72, 0x65, 0x61, 0x64, 0x28, 0x25, 0x64, 0x20, 0x25, 0x64, 0x20, 0x25, 0x64, 0x29, 0x20
        /*0030*/ 	.byte	0x3d, 0x20, 0x25, 0x33, 0x64, 0x0a, 0x00
.L_0:


//--------------------- .nv.shared.reserved.0     --------------------------
	.section	.nv.shared.reserved.0,"aw",@nobits
	.weak		__nv_reservedSMEM_offset_0_alias
	.size		__nv_reservedSMEM_offset_0_alias, 0, 64
	.other		__nv_reservedSMEM_offset_0_alias,@"STO_CUDA_RESERVED_SHARED STV_DEFAULT"
__nv_reservedSMEM_offset_0_alias:
	.zero		0
	.zero		64


//--------------------- .nv.constant0._Z6whoamiv  --------------------------
	.section	.nv.constant0._Z6whoamiv,"a",@progbits
	.sectionflags	@""
	.align	4
.nv.constant0._Z6whoamiv:
	.zero		896


//--------------------- SYMBOLS --------------------------

	.type		.nv.reservedSmem.offset0,@object
	.size		.nv.reservedSmem.offset0,0x4
	.type		vprintf,@function
